//
// Generated by NVIDIA NVVM Compiler
//
// Compiler Build ID: CL-36424714
// Cuda compilation tools, release 13.0, V13.0.88
// Based on NVVM 20.0.0
//

.version 9.0
.target sm_100
.address_size 64

	// .globl	_Z7reduce7PdS_j
.global .align 1 .b8 _ZN34_INTERNAL_bafd99c6_4_k_cu_e542dc1c4cuda3std3__436_GLOBAL__N__bafd99c6_4_k_cu_e542dc1c6ignoreE[1];
.global .align 1 .b8 _ZN34_INTERNAL_bafd99c6_4_k_cu_e542dc1c4cuda3std3__45__cpo5beginE[1];
.global .align 1 .b8 _ZN34_INTERNAL_bafd99c6_4_k_cu_e542dc1c4cuda3std3__45__cpo3endE[1];
.global .align 1 .b8 _ZN34_INTERNAL_bafd99c6_4_k_cu_e542dc1c4cuda3std3__45__cpo6cbeginE[1];
.global .align 1 .b8 _ZN34_INTERNAL_bafd99c6_4_k_cu_e542dc1c4cuda3std3__45__cpo4cendE[1];
.global .align 1 .b8 _ZN34_INTERNAL_bafd99c6_4_k_cu_e542dc1c4cuda3std3__419piecewise_constructE[1];
.global .align 1 .b8 _ZN34_INTERNAL_bafd99c6_4_k_cu_e542dc1c4cuda3std3__48in_placeE[1];
.global .align 1 .b8 _ZN34_INTERNAL_bafd99c6_4_k_cu_e542dc1c4cuda3std6ranges3__45__cpo4swapE[1];
.global .align 1 .b8 _ZN34_INTERNAL_bafd99c6_4_k_cu_e542dc1c4cuda3std6ranges3__45__cpo9iter_moveE[1];
.global .align 1 .b8 _ZN34_INTERNAL_bafd99c6_4_k_cu_e542dc1c4cuda3std6ranges3__45__cpo7advanceE[1];
.extern .shared .align 16 .b8 __smem_d[];

.visible .entry _Z7reduce7PdS_j(
	.param .u64 .ptr .align 1 _Z7reduce7PdS_j_param_0,
	.param .u64 .ptr .align 1 _Z7reduce7PdS_j_param_1,
	.param .u32 _Z7reduce7PdS_j_param_2
)
{
	.reg .pred 	%p<29>;
	.reg .b32 	%r<71>;
	.reg .b64 	%rd<11>;
	.reg .b64 	%fd<36>;

	ld.param.u64 	%rd3, [_Z7reduce7PdS_j_param_0];
	ld.param.u64 	%rd2, [_Z7reduce7PdS_j_param_1];
	ld.param.u32 	%r13, [_Z7reduce7PdS_j_param_2];
	cvta.to.global.u64 	%rd1, %rd3;
	mov.u32 	%r1, %tid.x;
	mov.u32 	%r2, %ctaid.x;
	shl.b32 	%r14, %r2, 11;
	or.b32  	%r68, %r14, %r1;
	setp.ge.u32 	%p1, %r68, %r13;
	mov.f64 	%fd35, 0d0000000000000000;
	@%p1 bra 	$L__BB0_6;
	mov.u32 	%r16, %nctaid.x;
	shl.b32 	%r4, %r16, 11;
	mov.b32 	%r69, 0;
$L__BB0_2:
	mul.wide.u32 	%rd4, %r68, 8;
	add.s64 	%rd5, %rd1, %rd4;
	ld.global.f64 	%fd6, [%rd5];
	cvt.rn.f64.s32 	%fd7, %r69;
	add.f64 	%fd8, %fd6, %fd7;
	cvt.rzi.s32.f64 	%r69, %fd8;
	add.s32 	%r8, %r68, 1024;
	setp.ge.u32 	%p2, %r8, %r13;
	@%p2 bra 	$L__BB0_4;
	mul.wide.u32 	%rd6, %r8, 8;
	add.s64 	%rd7, %rd1, %rd6;
	ld.global.f64 	%fd9, [%rd7];
	cvt.rn.f64.s32 	%fd10, %r69;
	add.f64 	%fd11, %fd9, %fd10;
	cvt.rzi.s32.f64 	%r69, %fd11;
$L__BB0_4:
	add.s32 	%r68, %r68, %r4;
	setp.lt.u32 	%p3, %r68, %r13;
	@%p3 bra 	$L__BB0_2;
	cvt.rn.f64.s32 	%fd35, %r69;
$L__BB0_6:
	// begin inline asm
	mov.b64 {%r17,%r18}, %fd35;
	// end inline asm
	shfl.sync.down.b32	%r20|%p4, %r18, 16, 31, -1;
	shfl.sync.down.b32	%r19|%p5, %r17, 16, 31, -1;
	// begin inline asm
	mov.b64 %fd13, {%r19,%r20};
	// end inline asm
	add.f64 	%fd14, %fd35, %fd13;
	// begin inline asm
	mov.b64 {%r21,%r22}, %fd14;
	// end inline asm
	shfl.sync.down.b32	%r24|%p6, %r22, 8, 31, -1;
	shfl.sync.down.b32	%r23|%p7, %r21, 8, 31, -1;
	// begin inline asm
	mov.b64 %fd15, {%r23,%r24};
	// end inline asm
	add.f64 	%fd16, %fd14, %fd15;
	// begin inline asm
	mov.b64 {%r25,%r26}, %fd16;
	// end inline asm
	shfl.sync.down.b32	%r28|%p8, %r26, 4, 31, -1;
	shfl.sync.down.b32	%r27|%p9, %r25, 4, 31, -1;
	// begin inline asm
	mov.b64 %fd17, {%r27,%r28};
	// end inline asm
	add.f64 	%fd18, %fd16, %fd17;
	// begin inline asm
	mov.b64 {%r29,%r30}, %fd18;
	// end inline asm
	shfl.sync.down.b32	%r32|%p10, %r30, 2, 31, -1;
	shfl.sync.down.b32	%r31|%p11, %r29, 2, 31, -1;
	// begin inline asm
	mov.b64 %fd19, {%r31,%r32};
	// end inline asm
	add.f64 	%fd20, %fd18, %fd19;
	// begin inline asm
	mov.b64 {%r33,%r34}, %fd20;
	// end inline asm
	shfl.sync.down.b32	%r36|%p12, %r34, 1, 31, -1;
	shfl.sync.down.b32	%r35|%p13, %r33, 1, 31, -1;
	// begin inline asm
	mov.b64 %fd21, {%r35,%r36};
	// end inline asm
	add.f64 	%fd3, %fd20, %fd21;
	and.b32  	%r37, %r1, 31;
	setp.ne.s32 	%p14, %r37, 0;
	@%p14 bra 	$L__BB0_8;
	cvt.rzi.s32.f64 	%r38, %fd3;
	cvt.rn.f64.s32 	%fd22, %r38;
	shr.u32 	%r39, %r1, 2;
	mov.u32 	%r40, __smem_d;
	add.s32 	%r41, %r40, %r39;
	st.shared.f64 	[%r41], %fd22;
$L__BB0_8:
	bar.sync 	0;
	setp.gt.u32 	%p15, %r1, 31;
	setp.lt.u32 	%p16, %r1, 32;
	mov.b32 	%r42, -1;
	vote.sync.ballot.b32 	%r12, %p16, %r42;
	@%p15 bra 	$L__BB0_11;
	shl.b32 	%r63, %r1, 3;
	mov.u32 	%r64, __smem_d;
	add.s32 	%r65, %r64, %r63;
	ld.shared.f64 	%fd33, [%r65];
	cvt.rzi.s32.f64 	%r66, %fd33;
	cvt.rn.f64.s32 	%fd23, %r66;
	// begin inline asm
	mov.b64 {%r43,%r44}, %fd23;
	// end inline asm
	shfl.sync.down.b32	%r46|%p18, %r44, 16, 31, %r12;
	shfl.sync.down.b32	%r45|%p19, %r43, 16, 31, %r12;
	// begin inline asm
	mov.b64 %fd24, {%r45,%r46};
	// end inline asm
	add.f64 	%fd25, %fd24, %fd23;
	// begin inline asm
	mov.b64 {%r47,%r48}, %fd25;
	// end inline asm
	shfl.sync.down.b32	%r50|%p20, %r48, 8, 31, %r12;
	shfl.sync.down.b32	%r49|%p21, %r47, 8, 31, %r12;
	// begin inline asm
	mov.b64 %fd26, {%r49,%r50};
	// end inline asm
	add.f64 	%fd27, %fd25, %fd26;
	// begin inline asm
	mov.b64 {%r51,%r52}, %fd27;
	// end inline asm
	shfl.sync.down.b32	%r54|%p22, %r52, 4, 31, %r12;
	shfl.sync.down.b32	%r53|%p23, %r51, 4, 31, %r12;
	// begin inline asm
	mov.b64 %fd28, {%r53,%r54};
	// end inline asm
	add.f64 	%fd29, %fd27, %fd28;
	// begin inline asm
	mov.b64 {%r55,%r56}, %fd29;
	// end inline asm
	shfl.sync.down.b32	%r58|%p24, %r56, 2, 31, %r12;
	shfl.sync.down.b32	%r57|%p25, %r55, 2, 31, %r12;
	// begin inline asm
	mov.b64 %fd30, {%r57,%r58};
	// end inline asm
	add.f64 	%fd31, %fd29, %fd30;
	// begin inline asm
	mov.b64 {%r59,%r60}, %fd31;
	// end inline asm
	shfl.sync.down.b32	%r62|%p26, %r60, 1, 31, %r12;
	shfl.sync.down.b32	%r61|%p27, %r59, 1, 31, %r12;
	// begin inline asm
	mov.b64 %fd32, {%r61,%r62};
	// end inline asm
	add.f64 	%fd4, %fd31, %fd32;
	setp.ne.s32 	%p28, %r1, 0;
	@%p28 bra 	$L__BB0_11;
	cvt.rzi.s32.f64 	%r67, %fd4;
	cvt.rn.f64.s32 	%fd34, %r67;
	cvta.to.global.u64 	%rd8, %rd2;
	mul.wide.u32 	%rd9, %r2, 8;
	add.s64 	%rd10, %rd8, %rd9;
	st.global.f64 	[%rd10], %fd34;
$L__BB0_11:
	ret;

}


// ===== COMPILED SASS (sm_100) =====

	.target	sm_100

	.elftype	@"ET_EXEC"


//--------------------- .note.nv.tkinfo           --------------------------
	.section	.note.nv.tkinfo,"",@"SHT_NOTE"
	.sectionflags	@"SHF_NOTE_NV_TKINFO"
	.tkinfo
        /*0018*/ 	.word	0x00000002
        /*0030*/ 	.string	""
        /*0030*/ 	.string	"ptxas"
        /*0030*/ 	.string	"Cuda compilation tools, release 13.0, V13.0.88"
        /*0030*/ 	.string	"Build cuda_13.0.r13.0/compiler.36424714_0"
        /*0030*/ 	.string	"-arch sm_100 -m 64 "



//--------------------- .note.nv.cuinfo           --------------------------
	.section	.note.nv.cuinfo,"",@"SHT_NOTE"
	.sectionflags	@"SHF_NOTE_NV_CUINFO"
        /*0018*/ 	.short	0x0002
        /*001a*/ 	.short	0x0064
        /*001c*/ 	.short	0x0082
	.zero		2


//--------------------- .nv.info                  --------------------------
	.section	.nv.info,"",@"SHT_CUDA_INFO"
	.align	4


	//----- nvinfo : EIATTR_REGCOUNT
	.align		4
        /*0000*/ 	.byte	0x04, 0x2f
        /*0002*/ 	.short	(.L_11 - .L_10)
	.align		4
.L_10:
        /*0004*/ 	.word	index@(_Z7reduce7PdS_j)
        /*0008*/ 	.word	0x00000013


	//----- nvinfo : EIATTR_FRAME_SIZE
	.align		4
.L_11:
        /*000c*/ 	.byte	0x04, 0x11
        /*000e*/ 	.short	(.L_13 - .L_12)
	.align		4
.L_12:
        /*0010*/ 	.word	index@(_Z7reduce7PdS_j)
        /*0014*/ 	.word	0x00000000


	//----- nvinfo : EIATTR_MIN_STACK_SIZE
	.align		4
.L_13:
        /*0018*/ 	.byte	0x04, 0x12
        /*001a*/ 	.short	(.L_15 - .L_14)
	.align		4
.L_14:
        /*001c*/ 	.word	index@(_Z7reduce7PdS_j)
        /*0020*/ 	.word	0x00000000
.L_15:


//--------------------- .nv.compat                --------------------------
	.section	.nv.compat,"",@"SHT_CUDA_COMPAT_INFO"
	.align	4
        /*0000*/ 	.byte	0x02, 0x09, 0x00, 0x00, 0x02, 0x02, 0x01, 0x00, 0x02, 0x05, 0x05, 0x00, 0x03, 0x07, 0x01, 0x01
        /*0010*/ 	.byte	0x02, 0x03, 0x00, 0x00, 0x02, 0x06, 0x01, 0x00, 0x04, 0x0b, 0x08, 0x00, 0x01, 0x00, 0x00, 0x00
        /*0020*/ 	.byte	0x00, 0x00, 0x00, 0x00


//--------------------- .nv.info._Z7reduce7PdS_j  --------------------------
	.section	.nv.info._Z7reduce7PdS_j,"",@"SHT_CUDA_INFO"
	.sectionflags	@""
	.align	4


	//----- nvinfo : EIATTR_CUDA_API_VERSION
	.align		4
        /*0000*/ 	.byte	0x04, 0x37
        /*0002*/ 	.short	(.L_17 - .L_16)
.L_16:
        /*0004*/ 	.word	0x00000082


	//----- nvinfo : EIATTR_KPARAM_INFO
	.align		4
.L_17:
        /*0008*/ 	.byte	0x04, 0x17
        /*000a*/ 	.short	(.L_19 - .L_18)
.L_18:
        /*000c*/ 	.word	0x00000000
        /*0010*/ 	.short	0x0002
        /*0012*/ 	.short	0x0010
        /*0014*/ 	.byte	0x00, 0xf0, 0x11, 0x00


	//----- nvinfo : EIATTR_KPARAM_INFO
	.align		4
.L_19:
        /*0018*/ 	.byte	0x04, 0x17
        /*001a*/ 	.short	(.L_21 - .L_20)
.L_20:
        /*001c*/ 	.word	0x00000000
        /*0020*/ 	.short	0x0001
        /*0022*/ 	.short	0x0008
        /*0024*/ 	.byte	0x00, 0xf5, 0x21, 0x00


	//----- nvinfo : EIATTR_KPARAM_INFO
	.align		4
.L_21:
        /*0028*/ 	.byte	0x04, 0x17
        /*002a*/ 	.short	(.L_23 - .L_22)
.L_22:
        /*002c*/ 	.word	0x00000000
        /*0030*/ 	.short	0x0000
        /*0032*/ 	.short	0x0000
        /*0034*/ 	.byte	0x00, 0xf5, 0x21, 0x00


	//----- nvinfo : EIATTR_SPARSE_MMA_MASK
	.align		4
.L_23:
        /*0038*/ 	.byte	0x03, 0x50
        /*003a*/ 	.short	0x0000


	//----- nvinfo : EIATTR_MAXREG_COUNT
	.align		4
        /*003c*/ 	.byte	0x03, 0x1b
        /*003e*/ 	.short	0x00ff


	//----- nvinfo : EIATTR_NUM_BARRIERS
	.align		4
        /*0040*/ 	.byte	0x02, 0x4c
        /*0042*/ 	.byte	0x01
	.zero		1


	//----- nvinfo : EIATTR_MERCURY_ISA_VERSION
	.align		4
        /*0044*/ 	.byte	0x03, 0x5f
        /*0046*/ 	.short	0x0101


	//----- nvinfo : EIATTR_COOP_GROUP_MASK_REGIDS
	.align		4
        /*0048*/ 	.byte	0x04, 0x29
        /*004a*/ 	.short	(.L_25 - .L_24)


	//   ....[0]....
.L_24:
        /*004c*/ 	.word	0xffffffff


	//   ....[1]....
        /*0050*/ 	.word	0xffffffff


	//   ....[2]....
        /*0054*/ 	.word	0xffffffff


	//   ....[3]....
        /*0058*/ 	.word	0xffffffff


	//   ....[4]....
        /*005c*/ 	.word	0xffffffff


	//   ....[5]....
        /*0060*/ 	.word	0xffffffff


	//   ....[6]....
        /*0064*/ 	.word	0xffffffff


	//   ....[7]....
        /*0068*/ 	.word	0xffffffff


	//   ....[8]....
        /*006c*/ 	.word	0xffffffff


	//   ....[9]....
        /*0070*/ 	.word	0xffffffff


	//   ....[10]....
        /*0074*/ 	.word	0xffffffff


	//   ....[11]....
        /*0078*/ 	.word	0x05000003


	//   ....[12]....
        /*007c*/ 	.word	0x05000003


	//   ....[13]....
        /*0080*/ 	.word	0x05000003


	//   ....[14]....
        /*0084*/ 	.word	0x05000003


	//   ....[15]....
        /*0088*/ 	.word	0x05000003


	//   ....[16]....
        /*008c*/ 	.word	0x05000003


	//   ....[17]....
        /*0090*/ 	.word	0x05000003


	//   ....[18]....
        /*0094*/ 	.word	0x05000003


	//   ....[19]....
        /*0098*/ 	.word	0x05000003


	//   ....[20]....
        /*009c*/ 	.word	0x05000003


	//----- nvinfo : EIATTR_COOP_GROUP_INSTR_OFFSETS
	.align		4
.L_25:
        /*00a0*/ 	.byte	0x04, 0x28
        /*00a2*/ 	.short	(.L_27 - .L_26)


	//   ....[0]....
.L_26:
        /*00a4*/ 	.word	0x00000220


	//   ....[1]....
        /*00a8*/ 	.word	0x00000250


	//   ....[2]....
        /*00ac*/ 	.word	0x000002a0


	//   ....[3]....
        /*00b0*/ 	.word	0x000002b0


	//   ....[4]....
        /*00b4*/ 	.word	0x000002e0


	//   ....[5]....
        /*00b8*/ 	.word	0x000002f0


	//   ....[6]....
        /*00bc*/ 	.word	0x00000320


	//   ....[7]....
        /*00c0*/ 	.word	0x00000330


	//   ....[8]....
        /*00c4*/ 	.word	0x00000340


	//   ....[9]....
        /*00c8*/ 	.word	0x00000360


	//   ....[10]....
        /*00cc*/ 	.word	0x00000370


	//   ....[11]....
        /*00d0*/ 	.word	0x00000460


	//   ....[12]....
        /*00d4*/ 	.word	0x00000470


	//   ....[13]....
        /*00d8*/ 	.word	0x00000490


	//   ....[14]....
        /*00dc*/ 	.word	0x000004a0


	//   ....[15]....
        /*00e0*/ 	.word	0x000004c0


	//   ....[16]....
        /*00e4*/ 	.word	0x000004d0


	//   ....[17]....
        /*00e8*/ 	.word	0x000004f0


	//   ....[18]....
        /*00ec*/ 	.word	0x00000500


	//   ....[19]....
        /*00f0*/ 	.word	0x00000520


	//   ....[20]....
        /*00f4*/ 	.word	0x00000530


	//----- nvinfo : EIATTR_VRC_CTA_INIT_COUNT
	.align		4
.L_27:
        /*00f8*/ 	.byte	0x02, 0x4a
	.zero		1
	.zero		1


	//----- nvinfo : EIATTR_EXIT_INSTR_OFFSETS
	.align		4
        /*00fc*/ 	.byte	0x04, 0x1c
        /*00fe*/ 	.short	(.L_29 - .L_28)


	//   ....[0]....
.L_28:
        /*0100*/ 	.word	0x000003d0


	//   ....[1]....
        /*0104*/ 	.word	0x00000550


	//   ....[2]....
        /*0108*/ 	.word	0x000005b0


	//----- nvinfo : EIATTR_CRS_STACK_SIZE
	.align		4
.L_29:
        /*010c*/ 	.byte	0x04, 0x1e
        /*010e*/ 	.short	(.L_31 - .L_30)
.L_30:
        /*0110*/ 	.word	0x00000000


	//----- nvinfo : EIATTR_CBANK_PARAM_SIZE
	.align		4
.L_31:
        /*0114*/ 	.byte	0x03, 0x19
        /*0116*/ 	.short	0x0014


	//----- nvinfo : EIATTR_PARAM_CBANK
	.align		4
        /*0118*/ 	.byte	0x04, 0x0a
        /*011a*/ 	.short	(.L_33 - .L_32)
	.align		4
.L_32:
        /*011c*/ 	.word	index@(.nv.constant0._Z7reduce7PdS_j)
        /*0120*/ 	.short	0x0380
        /*0122*/ 	.short	0x0014


	//----- nvinfo : EIATTR_SW_WAR
	.align		4
.L_33:
        /*0124*/ 	.byte	0x04, 0x36
        /*0126*/ 	.short	(.L_35 - .L_34)
.L_34:
        /*0128*/ 	.word	0x00000008
.L_35:


//--------------------- .nv.callgraph             --------------------------
	.section	.nv.callgraph,"",@"SHT_CUDA_CALLGRAPH"
	.align	4
	.sectionentsize	8
	.align		4
        /*0000*/ 	.word	0x00000000
	.align		4
        /*0004*/ 	.word	0xffffffff
	.align		4
        /*0008*/ 	.word	0x00000000
	.align		4
        /*000c*/ 	.word	0xfffffffe
	.align		4
        /*0010*/ 	.word	0x00000000
	.align		4
        /*0014*/ 	.word	0xfffffffd
	.align		4
        /*0018*/ 	.word	0x00000000
	.align		4
        /*001c*/ 	.word	0xfffffffc


//--------------------- .nv.constant4             --------------------------
	.section	.nv.constant4,"a",@progbits
	.align	8
	.align		8
.nv.constant4:
        /*0000*/ 	.dword	_ZN34_INTERNAL_bafd99c6_4_k_cu_e542dc1c4cuda3std3__436_GLOBAL__N__bafd99c6_4_k_cu_e542dc1c6ignoreE
	.align		8
        /*0008*/ 	.dword	_ZN34_INTERNAL_bafd99c6_4_k_cu_e542dc1c4cuda3std3__45__cpo5beginE
	.align		8
        /*0010*/ 	.dword	_ZN34_INTERNAL_bafd99c6_4_k_cu_e542dc1c4cuda3std3__45__cpo3endE
	.align		8
        /*0018*/ 	.dword	_ZN34_INTERNAL_bafd99c6_4_k_cu_e542dc1c4cuda3std3__45__cpo6cbeginE
	.align		8
        /*0020*/ 	.dword	_ZN34_INTERNAL_bafd99c6_4_k_cu_e542dc1c4cuda3std3__45__cpo4cendE
	.align		8
        /*0028*/ 	.dword	_ZN34_INTERNAL_bafd99c6_4_k_cu_e542dc1c4cuda3std3__419piecewise_constructE
	.align		8
        /*0030*/ 	.dword	_ZN34_INTERNAL_bafd99c6_4_k_cu_e542dc1c4cuda3std3__48in_placeE
	.align		8
        /*0038*/ 	.dword	_ZN34_INTERNAL_bafd99c6_4_k_cu_e542dc1c4cuda3std6ranges3__45__cpo4swapE
	.align		8
        /*0040*/ 	.dword	_ZN34_INTERNAL_bafd99c6_4_k_cu_e542dc1c4cuda3std6ranges3__45__cpo9iter_moveE
	.align		8
        /*0048*/ 	.dword	_ZN34_INTERNAL_bafd99c6_4_k_cu_e542dc1c4cuda3std6ranges3__45__cpo7advanceE


//--------------------- .text._Z7reduce7PdS_j     --------------------------
	.section	.text._Z7reduce7PdS_j,"ax",@progbits
	.align	128
        .global         _Z7reduce7PdS_j
        .type           _Z7reduce7PdS_j,@function
        .size           _Z7reduce7PdS_j,(.L_x_5 - _Z7reduce7PdS_j)
        .other          _Z7reduce7PdS_j,@"STO_CUDA_ENTRY STV_DEFAULT"
_Z7reduce7PdS_j:
.text._Z7reduce7PdS_j:
[----:B------:R-:W-:Y:S01]  /*0000*/  LDC R1, c[0x0][0x37c] ;  /* 0x0000df00ff017b82 */ /* 0x000fe20000000800 */
[----:B------:R-:W0:Y:S01]  /*0010*/  S2R R0, SR_CTAID.X ;  /* 0x0000000000007919 */ /* 0x000e220000002500 */
[----:B------:R-:W1:Y:S01]  /*0020*/  LDCU UR4, c[0x0][0x390] ;  /* 0x00007200ff0477ac */ /* 0x000e620008000800 */
[----:B------:R-:W-:Y:S01]  /*0030*/  BSSY.RECONVERGENT B0, `(.L_x_0) ;  /* 0x000001e000007945 */ /* 0x000fe20003800200 */
[----:B------:R-:W-:Y:S01]  /*0040*/  CS2R R4, SRZ ;  /* 0x0000000000047805 */ /* 0x000fe2000001ff00 */
[----:B------:R-:W2:Y:S01]  /*0050*/  S2R R2, SR_TID.X ;  /* 0x0000000000027919 */ /* 0x000ea20000002100 */
[----:B------:R-:W3:Y:S01]  /*0060*/  LDCU.64 UR6, c[0x0][0x358] ;  /* 0x00006b00ff0677ac */ /* 0x000ee20008000a00 */
[----:B------:R-:W4:Y:S01]  /*0070*/  LDCU UR5, c[0x0][0x390] ;  /* 0x00007200ff0577ac */ /* 0x000f220008000800 */
[----:B0-----:R-:W-:-:S05]  /*0080*/  IMAD.SHL.U32 R3, R0, 0x800, RZ ;  /* 0x0000080000037824 */ /* 0x001fca00078e00ff */
[----:B--2---:R-:W-:-:S04]  /*0090*/  LOP3.LUT R3, R3, R2, RZ, 0xfc, !PT ;  /* 0x0000000203037212 */ /* 0x004fc800078efcff */
[----:B-1----:R-:W-:-:S13]  /*00a0*/  ISETP.GE.U32.AND P0, PT, R3, UR4, PT ;  /* 0x0000000403007c0c */ /* 0x002fda000bf06070 */
[----:B---34-:R-:W-:Y:S05]  /*00b0*/  @P0 BRA `(.L_x_1) ;  /* 0x0000000000540947 */ /* 0x018fea0003800000 */
[----:B------:R-:W0:Y:S01]  /*00c0*/  LDC R16, c[0x0][0x370] ;  /* 0x0000dc00ff107b82 */ /* 0x000e220000000800 */
[----:B------:R-:W-:Y:S01]  /*00d0*/  BSSY.RECONVERGENT B1, `(.L_x_2) ;  /* 0x0000012000017945 */ /* 0x000fe20003800200 */
[----:B------:R-:W-:-:S06]  /*00e0*/  IMAD.MOV.U32 R14, RZ, RZ, RZ ;  /* 0x000000ffff0e7224 */ /* 0x000fcc00078e00ff */
[----:B------:R-:W1:Y:S02]  /*00f0*/  LDC.64 R4, c[0x0][0x380] ;  /* 0x0000e000ff047b82 */ /* 0x000e640000000a00 */
.L_x_3:
[----:B-1----:R-:W-:-:S06]  /*0100*/  IMAD.WIDE.U32 R6, R3, 0x8, R4 ;  /* 0x0000000803067825 */ /* 0x002fcc00078e0004 */
[----:B------:R-:W2:Y:S01]  /*0110*/  LDG.E.64 R6, desc[UR6][R6.64] ;  /* 0x0000000606067981 */ /* 0x000ea2000c1e1b00 */
[----:B------:R-:W-:-:S05]  /*0120*/  VIADD R11, R3, 0x400 ;  /* 0x00000400030b7836 */ /* 0x000fca0000000000 */
[----:B------:R-:W-:-:S13]  /*0130*/  ISETP.GE.U32.AND P0, PT, R11, UR5, PT ;  /* 0x000000050b007c0c */ /* 0x000fda000bf06070 */
[----:B------:R-:W-:-:S06]  /*0140*/  @!P0 IMAD.WIDE.U32 R10, R11, 0x8, R4 ;  /* 0x000000080b0a8825 */ /* 0x000fcc00078e0004 */
[----:B---3--:R-:W3:Y:S01]  /*0150*/  @!P0 LDG.E.64 R10, desc[UR6][R10.64] ;  /* 0x000000060a0a8981 */ /* 0x008ee2000c1e1b00 */
[----:B------:R-:W2:Y:S01]  /*0160*/  I2F.F64 R8, R14 ;  /* 0x0000000e00087312 */ /* 0x000ea20000201c00 */
[----:B0-----:R-:W-:Y:S01]  /*0170*/  IMAD R3, R16, 0x800, R3 ;  /* 0x0000080010037824 */ /* 0x001fe200078e0203 */
[----:B--2---:R-:W-:-:S06]  /*0180*/  DADD R8, R6, R8 ;  /* 0x0000000006087229 */ /* 0x004fcc0000000008 */
[----:B------:R-:W0:Y:S08]  /*0190*/  F2I.F64.TRUNC R14, R8 ;  /* 0x00000008000e7311 */ /* 0x000e30000030d100 */
[----:B0-----:R-:W3:Y:S02]  /*01a0*/  @!P0 I2F.F64 R12, R14 ;  /* 0x0000000e000c8312 */ /* 0x001ee40000201c00 */
[----:B---3--:R-:W-:-:S06]  /*01b0*/  @!P0 DADD R12, R10, R12 ;  /* 0x000000000a0c8229 */ /* 0x008fcc000000000c */
[----:B------:R2:W3:Y:S01]  /*01c0*/  @!P0 F2I.F64.TRUNC R14, R12 ;  /* 0x0000000c000e8311 */ /* 0x0004e2000030d100 */
[----:B------:R-:W-:-:S13]  /*01d0*/  ISETP.GE.U32.AND P0, PT, R3, UR5, PT ;  /* 0x0000000503007c0c */ /* 0x000fda000bf06070 */
[----:B--2---:R-:W-:Y:S05]  /*01e0*/  @!P0 BRA `(.L_x_3) ;  /* 0xfffffffc00c48947 */ /* 0x004fea000383ffff */
[----:B------:R-:W-:Y:S05]  /*01f0*/  BSYNC.RECONVERGENT B1 ;  /* 0x0000000000017941 */ /* 0x000fea0003800200 */
.L_x_2:
[----:B---3--:R0:W1:Y:S02]  /*0200*/  I2F.F64 R4, R14 ;  /* 0x0000000e00047312 */ /* 0x0080640000201c00 */
.L_x_1:
[----:B------:R-:W-:Y:S05]  /*0210*/  BSYNC.RECONVERGENT B0 ;  /* 0x0000000000007941 */ /* 0x000fea0003800200 */
.L_x_0:
[----:B-1----:R-:W-:Y:S01]  /*0220*/  SHFL.DOWN PT, R7, R5, 0x10, 0x1f ;  /* 0x0a001f0005077f89 */ /* 0x002fe200000e0000 */
[C---:B------:R-:W-:Y:S02]  /*0230*/  LOP3.LUT P0, RZ, R2.reuse, 0x1f, RZ, 0xc0, !PT ;  /* 0x0000001f02ff7812 */ /* 0x040fe4000780c0ff */
[C---:B------:R-:W-:Y:S01]  /*0240*/  ISETP.GE.U32.AND P1, PT, R2.reuse, 0x20, PT ;  /* 0x000000200200780c */ /* 0x040fe20003f26070 */
[----:B------:R-:W1:Y:S01]  /*0250*/  SHFL.DOWN PT, R6, R4, 0x10, 0x1f ;  /* 0x0a001f0004067f89 */ /* 0x000e6200000e0000 */
[----:B------:R-:W-:-:S09]  /*0260*/  ISETP.GT.U32.AND P2, PT, R2, 0x1f, PT ;  /* 0x0000001f0200780c */ /* 0x000fd20003f44070 */
[----:B0-----:R-:W0:Y:S01]  /*0270*/  @!P0 S2R R14, SR_CgaCtaId ;  /* 0x00000000000e8919 */ /* 0x001e220000008800 */
[----:B------:R-:W-:Y:S01]  /*0280*/  @!P0 MOV R3, 0x400 ;  /* 0x0000040000038802 */ /* 0x000fe20000000f00 */
[----:B-1----:R-:W-:-:S07]  /*0290*/  DADD R6, R6, R4 ;  /* 0x0000000006067229 */ /* 0x002fce0000000004 */
[----:B------:R-:W-:Y:S04]  /*02a0*/  SHFL.DOWN PT, R9, R7, 0x8, 0x1f ;  /* 0x09001f0007097f89 */ /* 0x000fe800000e0000 */
[----:B------:R-:W1:Y:S01]  /*02b0*/  SHFL.DOWN PT, R8, R6, 0x8, 0x1f ;  /* 0x09001f0006087f89 */ /* 0x000e6200000e0000 */
[----:B0-----:R-:W-:Y:S01]  /*02c0*/  @!P0 LEA R3, R14, R3, 0x18 ;  /* 0x000000030e038211 */ /* 0x001fe200078ec0ff */
[----:B-1----:R-:W-:-:S07]  /*02d0*/  DADD R8, R6, R8 ;  /* 0x0000000006087229 */ /* 0x002fce0000000008 */
[----:B------:R-:W-:Y:S04]  /*02e0*/  SHFL.DOWN PT, R11, R9, 0x4, 0x1f ;  /* 0x08801f00090b7f89 */ /* 0x000fe800000e0000 */
[----:B------:R-:W0:Y:S02]  /*02f0*/  SHFL.DOWN PT, R10, R8, 0x4, 0x1f ;  /* 0x08801f00080a7f89 */ /* 0x000e2400000e0000 */
[----:B0-----:R-:W-:Y:S01]  /*0300*/  DADD R10, R8, R10 ;  /* 0x00000000080a7229 */ /* 0x001fe2000000000a */
[----:B------:R-:W-:Y:S02]  /*0310*/  @!P0 LEA.HI R9, R2, R3, RZ, 0x1e ;  /* 0x0000000302098211 */ /* 0x000fe400078ff0ff */
[----:B------:R-:W-:-:S04]  /*0320*/  VOTE.ANY R3, PT, !P1 ;  /* 0x0000000000037806 */ /* 0x000fc800048e0100 */
[----:B------:R-:W-:Y:S04]  /*0330*/  SHFL.DOWN PT, R13, R11, 0x2, 0x1f ;  /* 0x08401f000b0d7f89 */ /* 0x000fe800000e0000 */
[----:B------:R-:W0:Y:S02]  /*0340*/  SHFL.DOWN PT, R12, R10, 0x2, 0x1f ;  /* 0x08401f000a0c7f89 */ /* 0x000e2400000e0000 */
[----:B0-----:R-:W-:-:S07]  /*0350*/  DADD R12, R10, R12 ;  /* 0x000000000a0c7229 */ /* 0x001fce000000000c */
[----:B------:R-:W-:Y:S04]  /*0360*/  SHFL.DOWN PT, R5, R13, 0x1, 0x1f ;  /* 0x08201f000d057f89 */ /* 0x000fe800000e0000 */
[----:B------:R-:W0:Y:S02]  /*0370*/  SHFL.DOWN PT, R4, R12, 0x1, 0x1f ;  /* 0x08201f000c047f89 */ /* 0x000e2400000e0000 */
[----:B0-----:R-:W-:-:S06]  /*0380*/  DADD R6, R12, R4 ;  /* 0x000000000c067229 */ /* 0x001fcc0000000004 */
[----:B------:R-:W0:Y:S08]  /*0390*/  @!P0 F2I.F64.TRUNC R4, R6 ;  /* 0x0000000600048311 */ /* 0x000e30000030d100 */
[----:B0-----:R-:W0:Y:S02]  /*03a0*/  @!P0 I2F.F64 R4, R4 ;  /* 0x0000000400048312 */ /* 0x001e240000201c00 */
[----:B0-----:R0:W-:Y:S01]  /*03b0*/  @!P0 STS.64 [R9], R4 ;  /* 0x0000000409008388 */ /* 0x0011e20000000a00 */
[----:B------:R-:W-:Y:S06]  /*03c0*/  BAR.SYNC.DEFER_BLOCKING 0x0 ;  /* 0x0000000000007b1d */ /* 0x000fec0000010000 */
[----:B------:R-:W-:Y:S05]  /*03d0*/  @P2 EXIT ;  /* 0x000000000000294d */ /* 0x000fea0003800000 */
[----:B------:R-:W1:Y:S01]  /*03e0*/  S2UR UR5, SR_CgaCtaId ;  /* 0x00000000000579c3 */ /* 0x000e620000008800 */
[----:B------:R-:W-:Y:S01]  /*03f0*/  UMOV UR4, 0x400 ;  /* 0x0000040000047882 */ /* 0x000fe20000000000 */
[----:B------:R-:W-:Y:S01]  /*0400*/  ISETP.NE.AND P0, PT, R2, RZ, PT ;  /* 0x000000ff0200720c */ /* 0x000fe20003f05270 */
[----:B-1----:R-:W-:-:S06]  /*0410*/  ULEA UR4, UR5, UR4, 0x18 ;  /* 0x0000000405047291 */ /* 0x002fcc000f8ec0ff */
[----:B0-----:R-:W-:-:S06]  /*0420*/  LEA R4, R2, UR4, 0x3 ;  /* 0x0000000402047c11 */ /* 0x001fcc000f8e18ff */
[----:B------:R-:W0:Y:S02]  /*0430*/  LDS.64 R4, [R4] ;  /* 0x0000000004047984 */ /* 0x000e240000000a00 */
[----:B0-----:R-:W0:Y:S08]  /*0440*/  F2I.F64.TRUNC R6, R4 ;  /* 0x0000000400067311 */ /* 0x001e30000030d100 */
[----:B0-----:R-:W0:Y:S02]  /*0450*/  I2F.F64 R6, R6 ;  /* 0x0000000600067312 */ /* 0x001e240000201c00 */
[----:B0-----:R-:W-:Y:S04]  /*0460*/  SHFL.DOWN PT, R9, R7, 0x10, 0x1f ;  /* 0x0a001f0007097f89 */ /* 0x001fe800000e0000 */
[----:B------:R-:W0:Y:S02]  /*0470*/  SHFL.DOWN PT, R8, R6, 0x10, 0x1f ;  /* 0x0a001f0006087f89 */ /* 0x000e2400000e0000 */
[----:B0-----:R-:W-:-:S07]  /*0480*/  DADD R8, R6, R8 ;  /* 0x0000000006087229 */ /* 0x001fce0000000008 */
[----:B------:R-:W-:Y:S04]  /*0490*/  SHFL.DOWN PT, R11, R9, 0x8, 0x1f ;  /* 0x09001f00090b7f89 */ /* 0x000fe800000e0000 */
        /* <DEDUP_REMOVED lines=10> */
[----:B0-----:R-:W-:Y:S01]  /*0540*/  DADD R6, R4, R6 ;  /* 0x0000000004067229 */ /* 0x001fe20000000006 */
[----:B------:R-:W-:Y:S10]  /*0550*/  @P0 EXIT ;  /* 0x000000000000094d */ /* 0x000ff40003800000 */
[----:B------:R-:W0:Y:S01]  /*0560*/  F2I.F64.TRUNC R2, R6 ;  /* 0x0000000600027311 */ /* 0x000e22000030d100 */
[----:B------:R-:W1:Y:S07]  /*0570*/  LDC.64 R4, c[0x0][0x388] ;  /* 0x0000e200ff047b82 */ /* 0x000e6e0000000a00 */
[----:B0-----:R-:W0:Y:S01]  /*0580*/  I2F.F64 R2, R2 ;  /* 0x0000000200027312 */ /* 0x001e220000201c00 */
[----:B-1----:R-:W-:-:S05]  /*0590*/  IMAD.WIDE.U32 R4, R0, 0x8, R4 ;  /* 0x0000000800047825 */ /* 0x002fca00078e0004 */
[----:B0-----:R-:W-:Y:S01]  /*05a0*/  STG.E.64 desc[UR6][R4.64], R2 ;  /* 0x0000000204007986 */ /* 0x001fe2000c101b06 */
[----:B------:R-:W-:Y:S05]  /*05b0*/  EXIT ;  /* 0x000000000000794d */ /* 0x000fea0003800000 */
.L_x_4:
[----:B------:R-:W-:-:S00]  /*05c0*/  BRA `(.L_x_4) ;  /* 0xfffffffc00fc7947 */ /* 0x000fc0000383ffff */
[----:B------:R-:W-:-:S00]  /*05d0*/  NOP ;  /* 0x0000000000007918 */ /* 0x000fc00000000000 */
        /* <DEDUP_REMOVED lines=10> */
.L_x_5:


//--------------------- .nv.shared._Z7reduce7PdS_j --------------------------
	.section	.nv.shared._Z7reduce7PdS_j,"aw",@nobits
	.sectionflags	@""
	.align	16
	.zero		1024


//--------------------- .nv.shared.reserved.0     --------------------------
	.section	.nv.shared.reserved.0,"aw",@nobits
	.weak		__nv_reservedSMEM_offset_0_alias
	.size		__nv_reservedSMEM_offset_0_alias, 0, 64
	.other		__nv_reservedSMEM_offset_0_alias,@"STO_CUDA_RESERVED_SHARED STV_DEFAULT"
__nv_reservedSMEM_offset_0_alias:
	.zero		0
	.zero		64


//--------------------- .nv.global                --------------------------
	.section	.nv.global,"aw",@nobits
.nv.global:
	.type		_ZN34_INTERNAL_bafd99c6_4_k_cu_e542dc1c4cuda3std6ranges3__45__cpo9iter_moveE,@object
	.size		_ZN34_INTERNAL_bafd99c6_4_k_cu_e542dc1c4cuda3std6ranges3__45__cpo9iter_moveE,(_ZN34_INTERNAL_bafd99c6_4_k_cu_e542dc1c4cuda3std3__436_GLOBAL__N__bafd99c6_4_k_cu_e542dc1c6ignoreE - _ZN34_INTERNAL_bafd99c6_4_k_cu_e542dc1c4cuda3std6ranges3__45__cpo9iter_moveE)
_ZN34_INTERNAL_bafd99c6_4_k_cu_e542dc1c4cuda3std6ranges3__45__cpo9iter_moveE:
	.zero		1
	.type		_ZN34_INTERNAL_bafd99c6_4_k_cu_e542dc1c4cuda3std3__436_GLOBAL__N__bafd99c6_4_k_cu_e542dc1c6ignoreE,@object
	.size		_ZN34_INTERNAL_bafd99c6_4_k_cu_e542dc1c4cuda3std3__436_GLOBAL__N__bafd99c6_4_k_cu_e542dc1c6ignoreE,(_ZN34_INTERNAL_bafd99c6_4_k_cu_e542dc1c4cuda3std3__45__cpo4cendE - _ZN34_INTERNAL_bafd99c6_4_k_cu_e542dc1c4cuda3std3__436_GLOBAL__N__bafd99c6_4_k_cu_e542dc1c6ignoreE)
_ZN34_INTERNAL_bafd99c6_4_k_cu_e542dc1c4cuda3std3__436_GLOBAL__N__bafd99c6_4_k_cu_e542dc1c6ignoreE:
	.zero		1
	.type		_ZN34_INTERNAL_bafd99c6_4_k_cu_e542dc1c4cuda3std3__45__cpo4cendE,@object
	.size		_ZN34_INTERNAL_bafd99c6_4_k_cu_e542dc1c4cuda3std3__45__cpo4cendE,(_ZN34_INTERNAL_bafd99c6_4_k_cu_e542dc1c4cuda3std3__45__cpo3endE - _ZN34_INTERNAL_bafd99c6_4_k_cu_e542dc1c4cuda3std3__45__cpo4cendE)
_ZN34_INTERNAL_bafd99c6_4_k_cu_e542dc1c4cuda3std3__45__cpo4cendE:
	.zero		1
	.type		_ZN34_INTERNAL_bafd99c6_4_k_cu_e542dc1c4cuda3std3__45__cpo3endE,@object
	.size		_ZN34_INTERNAL_bafd99c6_4_k_cu_e542dc1c4cuda3std3__45__cpo3endE,(_ZN34_INTERNAL_bafd99c6_4_k_cu_e542dc1c4cuda3std3__48in_placeE - _ZN34_INTERNAL_bafd99c6_4_k_cu_e542dc1c4cuda3std3__45__cpo3endE)
_ZN34_INTERNAL_bafd99c6_4_k_cu_e542dc1c4cuda3std3__45__cpo3endE:
	.zero		1
	.type		_ZN34_INTERNAL_bafd99c6_4_k_cu_e542dc1c4cuda3std3__48in_placeE,@object
	.size		_ZN34_INTERNAL_bafd99c6_4_k_cu_e542dc1c4cuda3std3__48in_placeE,(_ZN34_INTERNAL_bafd99c6_4_k_cu_e542dc1c4cuda3std6ranges3__45__cpo7advanceE - _ZN34_INTERNAL_bafd99c6_4_k_cu_e542dc1c4cuda3std3__48in_placeE)
_ZN34_INTERNAL_bafd99c6_4_k_cu_e542dc1c4cuda3std3__48in_placeE:
	.zero		1
	.type		_ZN34_INTERNAL_bafd99c6_4_k_cu_e542dc1c4cuda3std6ranges3__45__cpo7advanceE,@object
	.size		_ZN34_INTERNAL_bafd99c6_4_k_cu_e542dc1c4cuda3std6ranges3__45__cpo7advanceE,(_ZN34_INTERNAL_bafd99c6_4_k_cu_e542dc1c4cuda3std3__45__cpo5beginE - _ZN34_INTERNAL_bafd99c6_4_k_cu_e542dc1c4cuda3std6ranges3__45__cpo7advanceE)
_ZN34_INTERNAL_bafd99c6_4_k_cu_e542dc1c4cuda3std6ranges3__45__cpo7advanceE:
	.zero		1
	.type		_ZN34_INTERNAL_bafd99c6_4_k_cu_e542dc1c4cuda3std3__45__cpo5beginE,@object
	.size		_ZN34_INTERNAL_bafd99c6_4_k_cu_e542dc1c4cuda3std3__45__cpo5beginE,(_ZN34_INTERNAL_bafd99c6_4_k_cu_e542dc1c4cuda3std3__419piecewise_constructE - _ZN34_INTERNAL_bafd99c6_4_k_cu_e542dc1c4cuda3std3__45__cpo5beginE)
_ZN34_INTERNAL_bafd99c6_4_k_cu_e542dc1c4cuda3std3__45__cpo5beginE:
	.zero		1
	.type		_ZN34_INTERNAL_bafd99c6_4_k_cu_e542dc1c4cuda3std3__419piecewise_constructE,@object
	.size		_ZN34_INTERNAL_bafd99c6_4_k_cu_e542dc1c4cuda3std3__419piecewise_constructE,(_ZN34_INTERNAL_bafd99c6_4_k_cu_e542dc1c4cuda3std3__45__cpo6cbeginE - _ZN34_INTERNAL_bafd99c6_4_k_cu_e542dc1c4cuda3std3__419piecewise_constructE)
_ZN34_INTERNAL_bafd99c6_4_k_cu_e542dc1c4cuda3std3__419piecewise_constructE:
	.zero		1
	.type		_ZN34_INTERNAL_bafd99c6_4_k_cu_e542dc1c4cuda3std3__45__cpo6cbeginE,@object
	.size		_ZN34_INTERNAL_bafd99c6_4_k_cu_e542dc1c4cuda3std3__45__cpo6cbeginE,(_ZN34_INTERNAL_bafd99c6_4_k_cu_e542dc1c4cuda3std6ranges3__45__cpo4swapE - _ZN34_INTERNAL_bafd99c6_4_k_cu_e542dc1c4cuda3std3__45__cpo6cbeginE)
_ZN34_INTERNAL_bafd99c6_4_k_cu_e542dc1c4cuda3std3__45__cpo6cbeginE:
	.zero		1
	.type		_ZN34_INTERNAL_bafd99c6_4_k_cu_e542dc1c4cuda3std6ranges3__45__cpo4swapE,@object
	.size		_ZN34_INTERNAL_bafd99c6_4_k_cu_e542dc1c4cuda3std6ranges3__45__cpo4swapE,(.L_7 - _ZN34_INTERNAL_bafd99c6_4_k_cu_e542dc1c4cuda3std6ranges3__45__cpo4swapE)
_ZN34_INTERNAL_bafd99c6_4_k_cu_e542dc1c4cuda3std6ranges3__45__cpo4swapE:
	.zero		1
.L_7:


//--------------------- .nv.constant0._Z7reduce7PdS_j --------------------------
	.section	.nv.constant0._Z7reduce7PdS_j,"a",@progbits
	.sectionflags	@""
	.align	4
.nv.constant0._Z7reduce7PdS_j:
	.zero		916


//--------------------- SYMBOLS --------------------------

	.type		.nv.reservedSmem.offset0,@object
	.size		.nv.reservedSmem.offset0,0x4
	.type		.nv.reservedSmem.cap,@object
	.size		.nv.reservedSmem.cap,0x4
